	.headerflags	@"EF_CUDA_TEXMODE_UNIFIED EF_CUDA_64BIT_ADDRESS EF_CUDA_ACCELERATORS EF_CUDA_SM90 EF_CUDA_VIRTUAL_SM(EF_CUDA_SM90)"
	.elftype	@"ET_EXEC"


//--------------------- .nv.info                  --------------------------
	.section	.nv.info,"",@"SHT_CUDA_INFO"
	.align	4


	//----- nvinfo : EIATTR_REGCOUNT
	.align		4
        /*0000*/ 	.byte	0x04, 0x2f
        /*0002*/ 	.short	(.L_1 - .L_0)
	.align		4
.L_0:
        /*0004*/ 	.word	index@(triton_poi_fused_native_layer_norm_13)
        /*0008*/ 	.word	0x00000018


	//----- nvinfo : EIATTR_MIN_STACK_SIZE
	.align		4
.L_1:
        /*000c*/ 	.byte	0x04, 0x12
        /*000e*/ 	.short	(.L_3 - .L_2)
	.align		4
.L_2:
        /*0010*/ 	.word	index@(triton_poi_fused_native_layer_norm_13)
        /*0014*/ 	.word	0x00000000


	//----- nvinfo : EIATTR_FRAME_SIZE
	.align		4
.L_3:
        /*0018*/ 	.byte	0x04, 0x11
        /*001a*/ 	.short	(.L_5 - .L_4)
	.align		4
.L_4:
        /*001c*/ 	.word	index@(triton_poi_fused_native_layer_norm_13)
        /*0020*/ 	.word	0x00000000


	//----- nvinfo : EIATTR_MIN_STACK_SIZE
	.align		4
.L_5:
        /*0024*/ 	.byte	0x04, 0x12
        /*0026*/ 	.short	(.L_7 - .L_6)
	.align		4
.L_6:
        /*0028*/ 	.word	index@(triton_poi_fused_native_layer_norm_13)
        /*002c*/ 	.word	0x00000000
.L_7:


//--------------------- .nv.info.triton_poi_fused_native_layer_norm_13 --------------------------
	.section	.nv.info.triton_poi_fused_native_layer_norm_13,"",@"SHT_CUDA_INFO"
	.sectionflags	@""
	.align	4


	//----- nvinfo : EIATTR_CUDA_API_VERSION
	.align		4
        /*0000*/ 	.byte	0x04, 0x37
        /*0002*/ 	.short	(.L_9 - .L_8)
.L_8:
        /*0004*/ 	.word	0x0000007c


	//----- nvinfo : EIATTR_KPARAM_INFO
	.align		4
.L_9:
        /*0008*/ 	.byte	0x04, 0x17
        /*000a*/ 	.short	(.L_11 - .L_10)
.L_10:
        /*000c*/ 	.word	0x00000000
        /*0010*/ 	.short	0x0006
        /*0012*/ 	.short	0x0030
        /*0014*/ 	.byte	0x00, 0xf0, 0x11, 0x00


	//----- nvinfo : EIATTR_KPARAM_INFO
	.align		4
.L_11:
        /*0018*/ 	.byte	0x04, 0x17
        /*001a*/ 	.short	(.L_13 - .L_12)
.L_12:
        /*001c*/ 	.word	0x00000000
        /*0020*/ 	.short	0x0005
        /*0022*/ 	.short	0x0028
        /*0024*/ 	.byte	0x00, 0xf4, 0x21, 0x00


	//----- nvinfo : EIATTR_KPARAM_INFO
	.align		4
.L_13:
        /*0028*/ 	.byte	0x04, 0x17
        /*002a*/ 	.short	(.L_15 - .L_14)
.L_14:
        /*002c*/ 	.word	0x00000000
        /*0030*/ 	.short	0x0004
        /*0032*/ 	.short	0x0020
        /*0034*/ 	.byte	0x00, 0xf4, 0x21, 0x00


	//----- nvinfo : EIATTR_KPARAM_INFO
	.align		4
.L_15:
        /*0038*/ 	.byte	0x04, 0x17
        /*003a*/ 	.short	(.L_17 - .L_16)
.L_16:
        /*003c*/ 	.word	0x00000000
        /*0040*/ 	.short	0x0003
        /*0042*/ 	.short	0x0018
        /*0044*/ 	.byte	0x00, 0xf4, 0x21, 0x00


	//----- nvinfo : EIATTR_KPARAM_INFO
	.align		4
.L_17:
        /*0048*/ 	.byte	0x04, 0x17
        /*004a*/ 	.short	(.L_19 - .L_18)
.L_18:
        /*004c*/ 	.word	0x00000000
        /*0050*/ 	.short	0x0002
        /*0052*/ 	.short	0x0010
        /*0054*/ 	.byte	0x00, 0xf4, 0x21, 0x00


	//----- nvinfo : EIATTR_KPARAM_INFO
	.align		4
.L_19:
        /*0058*/ 	.byte	0x04, 0x17
        /*005a*/ 	.short	(.L_21 - .L_20)
.L_20:
        /*005c*/ 	.word	0x00000000
        /*0060*/ 	.short	0x0001
        /*0062*/ 	.short	0x0008
        /*0064*/ 	.byte	0x00, 0xf4, 0x21, 0x00


	//----- nvinfo : EIATTR_KPARAM_INFO
	.align		4
.L_21:
        /*0068*/ 	.byte	0x04, 0x17
        /*006a*/ 	.short	(.L_23 - .L_22)
.L_22:
        /*006c*/ 	.word	0x00000000
        /*0070*/ 	.short	0x0000
        /*0072*/ 	.short	0x0000
        /*0074*/ 	.byte	0x00, 0xf4, 0x21, 0x00


	//----- nvinfo : EIATTR_SPARSE_MMA_MASK
	.align		4
.L_23:
        /*0078*/ 	.byte	0x03, 0x50
        /*007a*/ 	.short	0x0000


	//----- nvinfo : EIATTR_MAXREG_COUNT
	.align		4
        /*007c*/ 	.byte	0x03, 0x1b
        /*007e*/ 	.short	0x00ff


	//----- nvinfo : EIATTR_EXIT_INSTR_OFFSETS
	.align		4
        /*0080*/ 	.byte	0x04, 0x1c
        /*0082*/ 	.short	(.L_25 - .L_24)


	//   ....[0]....
.L_24:
        /*0084*/ 	.word	0x000002b0


	//   ....[1]....
        /*0088*/ 	.word	0x000002d0


	//----- nvinfo : EIATTR_REQNTID
	.align		4
.L_25:
        /*008c*/ 	.byte	0x04, 0x10
        /*008e*/ 	.short	(.L_27 - .L_26)
.L_26:
        /*0090*/ 	.word	0x00000080
        /*0094*/ 	.word	0x00000001
        /*0098*/ 	.word	0x00000001


	//----- nvinfo : EIATTR_CBANK_PARAM_SIZE
	.align		4
.L_27:
        /*009c*/ 	.byte	0x03, 0x19
        /*009e*/ 	.short	0x0034


	//----- nvinfo : EIATTR_PARAM_CBANK
	.align		4
        /*00a0*/ 	.byte	0x04, 0x0a
        /*00a2*/ 	.short	(.L_29 - .L_28)
	.align		4
.L_28:
        /*00a4*/ 	.word	index@(.nv.constant0.triton_poi_fused_native_layer_norm_13)
        /*00a8*/ 	.short	0x0210
        /*00aa*/ 	.short	0x0034


	//----- nvinfo : EIATTR_SW_WAR
	.align		4
.L_29:
        /*00ac*/ 	.byte	0x04, 0x36
        /*00ae*/ 	.short	(.L_31 - .L_30)
.L_30:
        /*00b0*/ 	.word	0x00000008
.L_31:


//--------------------- .nv.callgraph             --------------------------
	.section	.nv.callgraph,"",@"SHT_CUDA_CALLGRAPH"
	.align	4
	.sectionentsize	8
	.align		4
        /*0000*/ 	.word	0x00000000
	.align		4
        /*0004*/ 	.word	0xffffffff
	.align		4
        /*0008*/ 	.word	0x00000000
	.align		4
        /*000c*/ 	.word	0xfffffffe
	.align		4
        /*0010*/ 	.word	0x00000000
	.align		4
        /*0014*/ 	.word	0xfffffffd
	.align		4
        /*0018*/ 	.word	0x00000000
	.align		4
        /*001c*/ 	.word	0xfffffffc


//--------------------- .text.triton_poi_fused_native_layer_norm_13 --------------------------
	.section	.text.triton_poi_fused_native_layer_norm_13,"ax",@progbits
	.align	128
        .global         triton_poi_fused_native_layer_norm_13
        .type           triton_poi_fused_native_layer_norm_13,@function
        .size           triton_poi_fused_native_layer_norm_13,(.L_x_1 - triton_poi_fused_native_layer_norm_13)
        .other          triton_poi_fused_native_layer_norm_13,@"STO_CUDA_ENTRY STV_DEFAULT"
triton_poi_fused_native_layer_norm_13:
.text.triton_poi_fused_native_layer_norm_13:
[----:B------:R-:W0:Y:S01]  /*0000*/  LDC R1, c[0x0][0x28] ;  /* 0x00000a00ff017b82 */ /* 0x000e220000000800 */
[----:B------:R-:W1:Y:S07]  /*0010*/  S2R R0, SR_TID.X ;  /* 0x0000000000007919 */ /* 0x000e6e0000002100 */
[----:B------:R-:W2:Y:S01]  /*0020*/  LDC.64 R14, c[0x0][0x218] ;  /* 0x00008600ff0e7b82 */ /* 0x000ea20000000a00 */
[----:B------:R-:W-:Y:S01]  /*0030*/  CS2R R4, SRZ ;  /* 0x0000000000047805 */ /* 0x000fe2000001ff00 */
[----:B------:R-:W-:Y:S01]  /*0040*/  ULDC.64 UR4, c[0x0][0x208] ;  /* 0x0000820000047ab9 */ /* 0x000fe20000000a00 */
[----:B------:R-:W3:Y:S05]  /*0050*/  S2R R3, SR_CTAID.X ;  /* 0x0000000000037919 */ /* 0x000eea0000002500 */
[----:B------:R-:W4:Y:S08]  /*0060*/  LDC.64 R12, c[0x0][0x210] ;  /* 0x00008400ff0c7b82 */ /* 0x000f300000000a00 */
[----:B------:R-:W5:Y:S08]  /*0070*/  LDC.64 R10, c[0x0][0x228] ;  /* 0x00008a00ff0a7b82 */ /* 0x000f700000000a00 */
[----:B------:R-:W5:Y:S01]  /*0080*/  LDC.64 R6, c[0x0][0x230] ;  /* 0x00008c00ff067b82 */ /* 0x000f620000000a00 */
[----:B-1----:R-:W-:-:S07]  /*0090*/  SHF.L.U32 R0, R0, 0x1, RZ ;  /* 0x0000000100007819 */ /* 0x002fce00000006ff */
[----:B------:R-:W1:Y:S01]  /*00a0*/  LDC.64 R8, c[0x0][0x220] ;  /* 0x00008800ff087b82 */ /* 0x000e620000000a00 */
[----:B------:R-:W-:-:S04]  /*00b0*/  LOP3.LUT R0, R0, 0xfe, RZ, 0xc0, !PT ;  /* 0x000000fe00007812 */ /* 0x000fc800078ec0ff */
[----:B---3--:R-:W-:-:S04]  /*00c0*/  LEA R0, R3, R0, 0x8 ;  /* 0x0000000003007211 */ /* 0x008fc800078e40ff */
[----:B------:R-:W-:Y:S02]  /*00d0*/  SHF.R.S32.HI R3, RZ, 0x1f, R0 ;  /* 0x0000001fff037819 */ /* 0x000fe40000011400 */
[----:B------:R-:W-:Y:S02]  /*00e0*/  ISETP.GE.AND P0, PT, R0, 0x100, PT ;  /* 0x000001000000780c */ /* 0x000fe40003f06270 */
[----:B------:R-:W-:-:S04]  /*00f0*/  LEA.HI R3, R3, R0, RZ, 0x2 ;  /* 0x0000000003037211 */ /* 0x000fc800078f10ff */
[----:B------:R-:W-:Y:S02]  /*0100*/  LOP3.LUT R17, R3, 0xfffffffc, RZ, 0xc0, !PT ;  /* 0xfffffffc03117812 */ /* 0x000fe400078ec0ff */
[----:B------:R-:W-:Y:S02]  /*0110*/  SHF.R.S32.HI R19, RZ, 0x2, R3 ;  /* 0x00000002ff137819 */ /* 0x000fe40000011403 */
[----:B------:R-:W-:Y:S02]  /*0120*/  CS2R R2, SRZ ;  /* 0x0000000000027805 */ /* 0x000fe4000001ff00 */
[----:B------:R-:W-:Y:S01]  /*0130*/  IADD3 R21, R0, -R17, RZ ;  /* 0x8000001100157210 */ /* 0x000fe20007ffe0ff */
[----:B--2---:R-:W-:-:S04]  /*0140*/  IMAD.WIDE R16, R19, 0x4, R14 ;  /* 0x0000000413107825 */ /* 0x004fc800078e020e */
[----:B----4-:R-:W-:Y:S01]  /*0150*/  IMAD.WIDE R14, R0, 0x4, R12 ;  /* 0x00000004000e7825 */ /* 0x010fe200078e020c */
[----:B------:R-:W2:Y:S03]  /*0160*/  @!P0 LDG.E.EL R5, desc[UR4][R16.64] ;  /* 0x0000000410058981 */ /* 0x000ea6000c2e1900 */
[C---:B-----5:R-:W-:Y:S01]  /*0170*/  IMAD.WIDE R10, R21.reuse, 0x4, R10 ;  /* 0x00000004150a7825 */ /* 0x060fe200078e020a */
[----:B------:R-:W3:Y:S03]  /*0180*/  @!P0 LDG.E.EL R4, desc[UR4][R16.64] ;  /* 0x0000000410048981 */ /* 0x000ee6000c2e1900 */
[----:B0-----:R-:W-:Y:S01]  /*0190*/  IMAD.WIDE R6, R21, 0x4, R6 ;  /* 0x0000000415067825 */ /* 0x001fe200078e0206 */
[----:B------:R-:W-:Y:S01]  /*01a0*/  CS2R R20, SRZ ;  /* 0x0000000000147805 */ /* 0x000fe2000001ff00 */
[----:B------:R0:W2:Y:S02]  /*01b0*/  @!P0 LDG.E.64 R2, desc[UR4][R14.64] ;  /* 0x000000040e028981 */ /* 0x0000a4000c1e1b00 */
[----:B-1----:R-:W-:Y:S01]  /*01c0*/  IMAD.WIDE R18, R19, 0x4, R8 ;  /* 0x0000000413127825 */ /* 0x002fe200078e0208 */
[----:B------:R-:W-:-:S02]  /*01d0*/  CS2R R12, SRZ ;  /* 0x00000000000c7805 */ /* 0x000fc4000001ff00 */
[----:B------:R-:W-:Y:S02]  /*01e0*/  CS2R R8, SRZ ;  /* 0x0000000000087805 */ /* 0x000fe4000001ff00 */
[----:B------:R-:W4:Y:S01]  /*01f0*/  @!P0 LDG.E.EL R20, desc[UR4][R18.64] ;  /* 0x0000000412148981 */ /* 0x000f22000c2e1900 */
[----:B0-----:R-:W0:Y:S03]  /*0200*/  LDC.64 R14, c[0x0][0x238] ;  /* 0x00008e00ff0e7b82 */ /* 0x001e260000000a00 */
[----:B------:R-:W5:Y:S04]  /*0210*/  @!P0 LDG.E.EL R21, desc[UR4][R18.64] ;  /* 0x0000000412158981 */ /* 0x000f68000c2e1900 */
[----:B------:R-:W5:Y:S04]  /*0220*/  @!P0 LDG.E.EL.64 R12, desc[UR4][R10.64] ;  /* 0x000000040a0c8981 */ /* 0x000f68000c2e1b00 */
[----:B------:R-:W5:Y:S01]  /*0230*/  @!P0 LDG.E.EL.64 R8, desc[UR4][R6.64] ;  /* 0x0000000406088981 */ /* 0x000f62000c2e1b00 */
[----:B--2---:R-:W-:Y:S01]  /*0240*/  FADD R5, -R5, R2 ;  /* 0x0000000205057221 */ /* 0x004fe20000000100 */
[----:B---3--:R-:W-:Y:S01]  /*0250*/  FADD R4, -R4, R3 ;  /* 0x0000000304047221 */ /* 0x008fe20000000100 */
[----:B0-----:R-:W-:-:S04]  /*0260*/  IMAD.WIDE R2, R0, 0x4, R14 ;  /* 0x0000000400027825 */ /* 0x001fc800078e020e */
[----:B----4-:R-:W-:Y:S01]  /*0270*/  FMUL R5, R5, R20 ;  /* 0x0000001405057220 */ /* 0x010fe20000400000 */
[----:B-----5:R-:W-:-:S03]  /*0280*/  FMUL R4, R4, R21 ;  /* 0x0000001504047220 */ /* 0x020fc60000400000 */
[----:B------:R-:W-:Y:S01]  /*0290*/  FFMA R8, R5, R12, R8 ;  /* 0x0000000c05087223 */ /* 0x000fe20000000008 */
[----:B------:R-:W-:Y:S01]  /*02a0*/  FFMA R9, R4, R13, R9 ;  /* 0x0000000d04097223 */ /* 0x000fe20000000009 */
[----:B------:R-:W-:Y:S06]  /*02b0*/  @P0 EXIT ;  /* 0x000000000000094d */ /* 0x000fec0003800000 */
[----:B------:R-:W-:Y:S01]  /*02c0*/  STG.E.64 desc[UR4][R2.64], R8 ;  /* 0x0000000802007986 */ /* 0x000fe2000c101b04 */
[----:B------:R-:W-:Y:S05]  /*02d0*/  EXIT ;  /* 0x000000000000794d */ /* 0x000fea0003800000 */
.L_x_0:
[----:B------:R-:W-:-:S00]  /*02e0*/  BRA `(.L_x_0) ;  /* 0xfffffffc00fc7947 */ /* 0x000fc0000383ffff */
[----:B------:R-:W-:-:S00]  /*02f0*/  NOP ;  /* 0x0000000000007918 */ /* 0x000fc00000000000 */
        /* <DEDUP_REMOVED lines=8> */
.L_x_1:


//--------------------- .nv.constant0.triton_poi_fused_native_layer_norm_13 --------------------------
	.section	.nv.constant0.triton_poi_fused_native_layer_norm_13,"a",@progbits
	.sectionflags	@""
	.align	4
.nv.constant0.triton_poi_fused_native_layer_norm_13:
	.zero		580
